//
// Generated by NVIDIA NVVM Compiler
//
// Compiler Build ID: CL-36424714
// Cuda compilation tools, release 13.0, V13.0.88
// Based on NVVM 20.0.0
//

.version 9.0
.target sm_100
.address_size 64

	// .globl	_Z8mykernelPiiiS_iS_ii

.visible .entry _Z8mykernelPiiiS_iS_ii(
	.param .u64 .ptr .align 1 _Z8mykernelPiiiS_iS_ii_param_0,
	.param .u32 _Z8mykernelPiiiS_iS_ii_param_1,
	.param .u32 _Z8mykernelPiiiS_iS_ii_param_2,
	.param .u64 .ptr .align 1 _Z8mykernelPiiiS_iS_ii_param_3,
	.param .u32 _Z8mykernelPiiiS_iS_ii_param_4,
	.param .u64 .ptr .align 1 _Z8mykernelPiiiS_iS_ii_param_5,
	.param .u32 _Z8mykernelPiiiS_iS_ii_param_6,
	.param .u32 _Z8mykernelPiiiS_iS_ii_param_7
)
{
	.reg .pred 	%p<15>;
	.reg .b32 	%r<164>;
	.reg .b64 	%rd<45>;

	ld.param.u64 	%rd22, [_Z8mykernelPiiiS_iS_ii_param_0];
	ld.param.u32 	%r38, [_Z8mykernelPiiiS_iS_ii_param_2];
	ld.param.u64 	%rd20, [_Z8mykernelPiiiS_iS_ii_param_3];
	ld.param.u32 	%r39, [_Z8mykernelPiiiS_iS_ii_param_4];
	ld.param.u64 	%rd21, [_Z8mykernelPiiiS_iS_ii_param_5];
	ld.param.u32 	%r41, [_Z8mykernelPiiiS_iS_ii_param_6];
	ld.param.u32 	%r42, [_Z8mykernelPiiiS_iS_ii_param_7];
	cvta.to.global.u64 	%rd1, %rd22;
	mov.u32 	%r43, %ctaid.x;
	mov.u32 	%r44, %ntid.x;
	mov.u32 	%r45, %tid.x;
	mad.lo.s32 	%r1, %r43, %r44, %r45;
	mov.u32 	%r46, %ctaid.y;
	mov.u32 	%r47, %ntid.y;
	mov.u32 	%r48, %tid.y;
	mad.lo.s32 	%r49, %r46, %r47, %r48;
	setp.ge.s32 	%p1, %r1, %r41;
	setp.ge.s32 	%p2, %r49, %r42;
	or.pred  	%p3, %p1, %p2;
	@%p3 bra 	$L__BB0_18;
	setp.lt.s32 	%p4, %r39, 1;
	mov.b32 	%r162, 0;
	@%p4 bra 	$L__BB0_17;
	and.b32  	%r3, %r39, 15;
	add.s32 	%r4, %r3, -1;
	and.b32  	%r5, %r39, 7;
	add.s32 	%r6, %r5, -1;
	and.b32  	%r7, %r39, 2147483632;
	and.b32  	%r8, %r39, 3;
	neg.s32 	%r9, %r7;
	add.s64 	%rd2, %rd1, 32;
	cvta.to.global.u64 	%rd44, %rd20;
	mov.b32 	%r148, 0;
	mov.u32 	%r162, %r148;
$L__BB0_3:
	setp.lt.u32 	%p5, %r39, 16;
	add.s32 	%r54, %r148, %r1;
	mad.lo.s32 	%r12, %r54, %r38, %r49;
	mov.b32 	%r157, 0;
	@%p5 bra 	$L__BB0_6;
	mov.u32 	%r150, %r12;
	mov.u32 	%r151, %r9;
$L__BB0_5:
	.pragma "nounroll";
	mul.wide.s32 	%rd24, %r150, 4;
	add.s64 	%rd25, %rd2, %rd24;
	ld.global.u32 	%r55, [%rd25+-32];
	ld.global.u32 	%r56, [%rd44];
	mad.lo.s32 	%r57, %r56, %r55, %r162;
	ld.global.u32 	%r58, [%rd25+-28];
	ld.global.u32 	%r59, [%rd44+4];
	mad.lo.s32 	%r60, %r59, %r58, %r57;
	ld.global.u32 	%r61, [%rd25+-24];
	ld.global.u32 	%r62, [%rd44+8];
	mad.lo.s32 	%r63, %r62, %r61, %r60;
	ld.global.u32 	%r64, [%rd25+-20];
	ld.global.u32 	%r65, [%rd44+12];
	mad.lo.s32 	%r66, %r65, %r64, %r63;
	ld.global.u32 	%r67, [%rd25+-16];
	ld.global.u32 	%r68, [%rd44+16];
	mad.lo.s32 	%r69, %r68, %r67, %r66;
	ld.global.u32 	%r70, [%rd25+-12];
	ld.global.u32 	%r71, [%rd44+20];
	mad.lo.s32 	%r72, %r71, %r70, %r69;
	ld.global.u32 	%r73, [%rd25+-8];
	ld.global.u32 	%r74, [%rd44+24];
	mad.lo.s32 	%r75, %r74, %r73, %r72;
	ld.global.u32 	%r76, [%rd25+-4];
	ld.global.u32 	%r77, [%rd44+28];
	mad.lo.s32 	%r78, %r77, %r76, %r75;
	ld.global.u32 	%r79, [%rd25];
	ld.global.u32 	%r80, [%rd44+32];
	mad.lo.s32 	%r81, %r80, %r79, %r78;
	ld.global.u32 	%r82, [%rd25+4];
	ld.global.u32 	%r83, [%rd44+36];
	mad.lo.s32 	%r84, %r83, %r82, %r81;
	ld.global.u32 	%r85, [%rd25+8];
	ld.global.u32 	%r86, [%rd44+40];
	mad.lo.s32 	%r87, %r86, %r85, %r84;
	ld.global.u32 	%r88, [%rd25+12];
	ld.global.u32 	%r89, [%rd44+44];
	mad.lo.s32 	%r90, %r89, %r88, %r87;
	ld.global.u32 	%r91, [%rd25+16];
	ld.global.u32 	%r92, [%rd44+48];
	mad.lo.s32 	%r93, %r92, %r91, %r90;
	ld.global.u32 	%r94, [%rd25+20];
	ld.global.u32 	%r95, [%rd44+52];
	mad.lo.s32 	%r96, %r95, %r94, %r93;
	ld.global.u32 	%r97, [%rd25+24];
	ld.global.u32 	%r98, [%rd44+56];
	mad.lo.s32 	%r99, %r98, %r97, %r96;
	ld.global.u32 	%r100, [%rd25+28];
	ld.global.u32 	%r101, [%rd44+60];
	mad.lo.s32 	%r162, %r101, %r100, %r99;
	add.s64 	%rd44, %rd44, 64;
	add.s32 	%r151, %r151, 16;
	add.s32 	%r150, %r150, 16;
	setp.ne.s32 	%p6, %r151, 0;
	mov.u32 	%r157, %r7;
	@%p6 bra 	$L__BB0_5;
$L__BB0_6:
	setp.eq.s32 	%p7, %r3, 0;
	@%p7 bra 	$L__BB0_16;
	setp.lt.u32 	%p8, %r4, 7;
	@%p8 bra 	$L__BB0_9;
	add.s32 	%r103, %r12, %r157;
	mul.wide.s32 	%rd27, %r103, 4;
	add.s64 	%rd28, %rd1, %rd27;
	ld.global.u32 	%r104, [%rd28];
	ld.global.u32 	%r105, [%rd44];
	mad.lo.s32 	%r106, %r105, %r104, %r162;
	ld.global.u32 	%r107, [%rd28+4];
	ld.global.u32 	%r108, [%rd44+4];
	mad.lo.s32 	%r109, %r108, %r107, %r106;
	ld.global.u32 	%r110, [%rd28+8];
	ld.global.u32 	%r111, [%rd44+8];
	mad.lo.s32 	%r112, %r111, %r110, %r109;
	ld.global.u32 	%r113, [%rd28+12];
	ld.global.u32 	%r114, [%rd44+12];
	mad.lo.s32 	%r115, %r114, %r113, %r112;
	ld.global.u32 	%r116, [%rd28+16];
	ld.global.u32 	%r117, [%rd44+16];
	mad.lo.s32 	%r118, %r117, %r116, %r115;
	ld.global.u32 	%r119, [%rd28+20];
	ld.global.u32 	%r120, [%rd44+20];
	mad.lo.s32 	%r121, %r120, %r119, %r118;
	ld.global.u32 	%r122, [%rd28+24];
	ld.global.u32 	%r123, [%rd44+24];
	mad.lo.s32 	%r124, %r123, %r122, %r121;
	ld.global.u32 	%r125, [%rd28+28];
	ld.global.u32 	%r126, [%rd44+28];
	mad.lo.s32 	%r162, %r126, %r125, %r124;
	add.s64 	%rd44, %rd44, 32;
	add.s32 	%r157, %r157, 8;
$L__BB0_9:
	setp.eq.s32 	%p9, %r5, 0;
	@%p9 bra 	$L__BB0_16;
	setp.lt.u32 	%p10, %r6, 3;
	mov.u64 	%rd43, %rd44;
	@%p10 bra 	$L__BB0_12;
	add.s32 	%r128, %r12, %r157;
	mul.wide.s32 	%rd30, %r128, 4;
	add.s64 	%rd31, %rd1, %rd30;
	ld.global.u32 	%r129, [%rd31];
	ld.global.u32 	%r130, [%rd44];
	mad.lo.s32 	%r131, %r130, %r129, %r162;
	ld.global.u32 	%r132, [%rd31+4];
	ld.global.u32 	%r133, [%rd44+4];
	mad.lo.s32 	%r134, %r133, %r132, %r131;
	ld.global.u32 	%r135, [%rd31+8];
	ld.global.u32 	%r136, [%rd44+8];
	mad.lo.s32 	%r137, %r136, %r135, %r134;
	ld.global.u32 	%r138, [%rd31+12];
	ld.global.u32 	%r139, [%rd44+12];
	mad.lo.s32 	%r162, %r139, %r138, %r137;
	add.s64 	%rd44, %rd44, 16;
	add.s32 	%r157, %r157, 4;
	mov.u64 	%rd43, %rd44;
$L__BB0_12:
	setp.eq.s32 	%p11, %r8, 0;
	@%p11 bra 	$L__BB0_16;
	setp.eq.s32 	%p12, %r8, 1;
	add.s32 	%r140, %r12, %r157;
	mul.wide.s32 	%rd32, %r140, 4;
	add.s64 	%rd15, %rd1, %rd32;
	ld.global.u32 	%r141, [%rd15];
	ld.global.u32 	%r142, [%rd43];
	mad.lo.s32 	%r162, %r142, %r141, %r162;
	add.s64 	%rd44, %rd43, 4;
	@%p12 bra 	$L__BB0_16;
	setp.eq.s32 	%p13, %r8, 2;
	ld.global.u32 	%r143, [%rd15+4];
	ld.global.u32 	%r144, [%rd43+4];
	mad.lo.s32 	%r162, %r144, %r143, %r162;
	add.s64 	%rd44, %rd43, 8;
	@%p13 bra 	$L__BB0_16;
	ld.global.u32 	%r145, [%rd15+8];
	ld.global.u32 	%r146, [%rd43+8];
	mad.lo.s32 	%r162, %r146, %r145, %r162;
	add.s64 	%rd44, %rd43, 12;
$L__BB0_16:
	add.s32 	%r148, %r148, 1;
	setp.ne.s32 	%p14, %r148, %r39;
	@%p14 bra 	$L__BB0_3;
$L__BB0_17:
	mad.lo.s32 	%r147, %r42, %r1, %r49;
	cvta.to.global.u64 	%rd33, %rd21;
	mul.wide.s32 	%rd34, %r147, 4;
	add.s64 	%rd35, %rd33, %rd34;
	st.global.u32 	[%rd35], %r162;
$L__BB0_18:
	ret;

}


// ===== COMPILED SASS (sm_100) =====

	.target	sm_100

	.elftype	@"ET_EXEC"


//--------------------- .note.nv.tkinfo           --------------------------
	.section	.note.nv.tkinfo,"",@"SHT_NOTE"
	.sectionflags	@"SHF_NOTE_NV_TKINFO"
	.tkinfo
        /*0018*/ 	.word	0x00000002
        /*0030*/ 	.string	""
        /*0030*/ 	.string	"ptxas"
        /*0030*/ 	.string	"Cuda compilation tools, release 13.0, V13.0.88"
        /*0030*/ 	.string	"Build cuda_13.0.r13.0/compiler.36424714_0"
        /*0030*/ 	.string	"-arch sm_100 -m 64 "



//--------------------- .note.nv.cuinfo           --------------------------
	.section	.note.nv.cuinfo,"",@"SHT_NOTE"
	.sectionflags	@"SHF_NOTE_NV_CUINFO"
        /*0018*/ 	.short	0x0002
        /*001a*/ 	.short	0x0064
        /*001c*/ 	.short	0x0082
	.zero		2


//--------------------- .nv.info                  --------------------------
	.section	.nv.info,"",@"SHT_CUDA_INFO"
	.align	4


	//----- nvinfo : EIATTR_REGCOUNT
	.align		4
        /*0000*/ 	.byte	0x04, 0x2f
        /*0002*/ 	.short	(.L_1 - .L_0)
	.align		4
.L_0:
        /*0004*/ 	.word	index@(_Z8mykernelPiiiS_iS_ii)
        /*0008*/ 	.word	0x00000020


	//----- nvinfo : EIATTR_FRAME_SIZE
	.align		4
.L_1:
        /*000c*/ 	.byte	0x04, 0x11
        /*000e*/ 	.short	(.L_3 - .L_2)
	.align		4
.L_2:
        /*0010*/ 	.word	index@(_Z8mykernelPiiiS_iS_ii)
        /*0014*/ 	.word	0x00000000


	//----- nvinfo : EIATTR_MIN_STACK_SIZE
	.align		4
.L_3:
        /*0018*/ 	.byte	0x04, 0x12
        /*001a*/ 	.short	(.L_5 - .L_4)
	.align		4
.L_4:
        /*001c*/ 	.word	index@(_Z8mykernelPiiiS_iS_ii)
        /*0020*/ 	.word	0x00000000
.L_5:


//--------------------- .nv.compat                --------------------------
	.section	.nv.compat,"",@"SHT_CUDA_COMPAT_INFO"
	.align	4
        /*0000*/ 	.byte	0x02, 0x09, 0x00, 0x00, 0x02, 0x02, 0x01, 0x00, 0x02, 0x05, 0x05, 0x00, 0x03, 0x07, 0x01, 0x01
        /*0010*/ 	.byte	0x02, 0x03, 0x00, 0x00, 0x02, 0x06, 0x01, 0x00, 0x04, 0x0b, 0x08, 0x00, 0x09, 0x00, 0x00, 0x00
        /*0020*/ 	.byte	0x00, 0x00, 0x00, 0x00


//--------------------- .nv.info._Z8mykernelPiiiS_iS_ii --------------------------
	.section	.nv.info._Z8mykernelPiiiS_iS_ii,"",@"SHT_CUDA_INFO"
	.sectionflags	@""
	.align	4


	//----- nvinfo : EIATTR_CUDA_API_VERSION
	.align		4
        /*0000*/ 	.byte	0x04, 0x37
        /*0002*/ 	.short	(.L_7 - .L_6)
.L_6:
        /*0004*/ 	.word	0x00000082


	//----- nvinfo : EIATTR_KPARAM_INFO
	.align		4
.L_7:
        /*0008*/ 	.byte	0x04, 0x17
        /*000a*/ 	.short	(.L_9 - .L_8)
.L_8:
        /*000c*/ 	.word	0x00000000
        /*0010*/ 	.short	0x0007
        /*0012*/ 	.short	0x002c
        /*0014*/ 	.byte	0x00, 0xf0, 0x11, 0x00


	//----- nvinfo : EIATTR_KPARAM_INFO
	.align		4
.L_9:
        /*0018*/ 	.byte	0x04, 0x17
        /*001a*/ 	.short	(.L_11 - .L_10)
.L_10:
        /*001c*/ 	.word	0x00000000
        /*0020*/ 	.short	0x0006
        /*0022*/ 	.short	0x0028
        /*0024*/ 	.byte	0x00, 0xf0, 0x11, 0x00


	//----- nvinfo : EIATTR_KPARAM_INFO
	.align		4
.L_11:
        /*0028*/ 	.byte	0x04, 0x17
        /*002a*/ 	.short	(.L_13 - .L_12)
.L_12:
        /*002c*/ 	.word	0x00000000
        /*0030*/ 	.short	0x0005
        /*0032*/ 	.short	0x0020
        /*0034*/ 	.byte	0x00, 0xf5, 0x21, 0x00


	//----- nvinfo : EIATTR_KPARAM_INFO
	.align		4
.L_13:
        /*0038*/ 	.byte	0x04, 0x17
        /*003a*/ 	.short	(.L_15 - .L_14)
.L_14:
        /*003c*/ 	.word	0x00000000
        /*0040*/ 	.short	0x0004
        /*0042*/ 	.short	0x0018
        /*0044*/ 	.byte	0x00, 0xf0, 0x11, 0x00


	//----- nvinfo : EIATTR_KPARAM_INFO
	.align		4
.L_15:
        /*0048*/ 	.byte	0x04, 0x17
        /*004a*/ 	.short	(.L_17 - .L_16)
.L_16:
        /*004c*/ 	.word	0x00000000
        /*0050*/ 	.short	0x0003
        /*0052*/ 	.short	0x0010
        /*0054*/ 	.byte	0x00, 0xf5, 0x21, 0x00


	//----- nvinfo : EIATTR_KPARAM_INFO
	.align		4
.L_17:
        /*0058*/ 	.byte	0x04, 0x17
        /*005a*/ 	.short	(.L_19 - .L_18)
.L_18:
        /*005c*/ 	.word	0x00000000
        /*0060*/ 	.short	0x0002
        /*0062*/ 	.short	0x000c
        /*0064*/ 	.byte	0x00, 0xf0, 0x11, 0x00


	//----- nvinfo : EIATTR_KPARAM_INFO
	.align		4
.L_19:
        /*0068*/ 	.byte	0x04, 0x17
        /*006a*/ 	.short	(.L_21 - .L_20)
.L_20:
        /*006c*/ 	.word	0x00000000
        /*0070*/ 	.short	0x0001
        /*0072*/ 	.short	0x0008
        /*0074*/ 	.byte	0x00, 0xf0, 0x11, 0x00


	//----- nvinfo : EIATTR_KPARAM_INFO
	.align		4
.L_21:
        /*0078*/ 	.byte	0x04, 0x17
        /*007a*/ 	.short	(.L_23 - .L_22)
.L_22:
        /*007c*/ 	.word	0x00000000
        /*0080*/ 	.short	0x0000
        /*0082*/ 	.short	0x0000
        /*0084*/ 	.byte	0x00, 0xf5, 0x21, 0x00


	//----- nvinfo : EIATTR_SPARSE_MMA_MASK
	.align		4
.L_23:
        /*0088*/ 	.byte	0x03, 0x50
        /*008a*/ 	.short	0x0000


	//----- nvinfo : EIATTR_MAXREG_COUNT
	.align		4
        /*008c*/ 	.byte	0x03, 0x1b
        /*008e*/ 	.short	0x00ff


	//----- nvinfo : EIATTR_MERCURY_ISA_VERSION
	.align		4
        /*0090*/ 	.byte	0x03, 0x5f
        /*0092*/ 	.short	0x0101


	//----- nvinfo : EIATTR_VRC_CTA_INIT_COUNT
	.align		4
        /*0094*/ 	.byte	0x02, 0x4a
	.zero		1
	.zero		1


	//----- nvinfo : EIATTR_EXIT_INSTR_OFFSETS
	.align		4
        /*0098*/ 	.byte	0x04, 0x1c
        /*009a*/ 	.short	(.L_25 - .L_24)


	//   ....[0]....
.L_24:
        /*009c*/ 	.word	0x000000c0


	//   ....[1]....
        /*00a0*/ 	.word	0x00000c50


	//----- nvinfo : EIATTR_CBANK_PARAM_SIZE
	.align		4
.L_25:
        /*00a4*/ 	.byte	0x03, 0x19
        /*00a6*/ 	.short	0x0030


	//----- nvinfo : EIATTR_PARAM_CBANK
	.align		4
        /*00a8*/ 	.byte	0x04, 0x0a
        /*00aa*/ 	.short	(.L_27 - .L_26)
	.align		4
.L_26:
        /*00ac*/ 	.word	index@(.nv.constant0._Z8mykernelPiiiS_iS_ii)
        /*00b0*/ 	.short	0x0380
        /*00b2*/ 	.short	0x0030


	//----- nvinfo : EIATTR_SW_WAR
	.align		4
.L_27:
        /*00b4*/ 	.byte	0x04, 0x36
        /*00b6*/ 	.short	(.L_29 - .L_28)
.L_28:
        /*00b8*/ 	.word	0x00000008
.L_29:


//--------------------- .nv.callgraph             --------------------------
	.section	.nv.callgraph,"",@"SHT_CUDA_CALLGRAPH"
	.align	4
	.sectionentsize	8
	.align		4
        /*0000*/ 	.word	0x00000000
	.align		4
        /*0004*/ 	.word	0xffffffff
	.align		4
        /*0008*/ 	.word	0x00000000
	.align		4
        /*000c*/ 	.word	0xfffffffe
	.align		4
        /*0010*/ 	.word	0x00000000
	.align		4
        /*0014*/ 	.word	0xfffffffd
	.align		4
        /*0018*/ 	.word	0x00000000
	.align		4
        /*001c*/ 	.word	0xfffffffc


//--------------------- .text._Z8mykernelPiiiS_iS_ii --------------------------
	.section	.text._Z8mykernelPiiiS_iS_ii,"ax",@progbits
	.align	128
        .global         _Z8mykernelPiiiS_iS_ii
        .type           _Z8mykernelPiiiS_iS_ii,@function
        .size           _Z8mykernelPiiiS_iS_ii,(.L_x_7 - _Z8mykernelPiiiS_iS_ii)
        .other          _Z8mykernelPiiiS_iS_ii,@"STO_CUDA_ENTRY STV_DEFAULT"
_Z8mykernelPiiiS_iS_ii:
.text._Z8mykernelPiiiS_iS_ii:
[----:B------:R-:W-:Y:S01]  /*0000*/  LDC R1, c[0x0][0x37c] ;  /* 0x0000df00ff017b82 */ /* 0x000fe20000000800 */
[----:B------:R-:W0:Y:S07]  /*0010*/  S2R R3, SR_TID.Y ;  /* 0x0000000000037919 */ /* 0x000e2e0000002200 */
[----:B------:R-:W1:Y:S01]  /*0020*/  LDC R7, c[0x0][0x360] ;  /* 0x0000d800ff077b82 */ /* 0x000e620000000800 */
[----:B------:R-:W2:Y:S01]  /*0030*/  LDCU.64 UR6, c[0x0][0x3a8] ;  /* 0x00007500ff0677ac */ /* 0x000ea20008000a00 */
[----:B------:R-:W1:Y:S06]  /*0040*/  S2R R2, SR_TID.X ;  /* 0x0000000000027919 */ /* 0x000e6c0000002100 */
[----:B------:R-:W0:Y:S08]  /*0050*/  S2UR UR5, SR_CTAID.Y ;  /* 0x00000000000579c3 */ /* 0x000e300000002600 */
[----:B------:R-:W0:Y:S08]  /*0060*/  LDC R0, c[0x0][0x364] ;  /* 0x0000d900ff007b82 */ /* 0x000e300000000800 */
[----:B------:R-:W1:Y:S01]  /*0070*/  S2UR UR4, SR_CTAID.X ;  /* 0x00000000000479c3 */ /* 0x000e620000002500 */
[----:B0-----:R-:W-:-:S05]  /*0080*/  IMAD R0, R0, UR5, R3 ;  /* 0x0000000500007c24 */ /* 0x001fca000f8e0203 */
[----:B--2---:R-:W-:Y:S01]  /*0090*/  ISETP.GE.AND P0, PT, R0, UR7, PT ;  /* 0x0000000700007c0c */ /* 0x004fe2000bf06270 */
[----:B-1----:R-:W-:-:S05]  /*00a0*/  IMAD R7, R7, UR4, R2 ;  /* 0x0000000407077c24 */ /* 0x002fca000f8e0202 */
[----:B------:R-:W-:-:S13]  /*00b0*/  ISETP.GE.OR P0, PT, R7, UR6, P0 ;  /* 0x0000000607007c0c */ /* 0x000fda0008706670 */
[----:B------:R-:W-:Y:S05]  /*00c0*/  @P0 EXIT ;  /* 0x000000000000094d */ /* 0x000fea0003800000 */
[----:B------:R-:W0:Y:S01]  /*00d0*/  LDC R10, c[0x0][0x398] ;  /* 0x0000e600ff0a7b82 */ /* 0x000e220000000800 */
[----:B------:R-:W1:Y:S01]  /*00e0*/  LDCU.64 UR8, c[0x0][0x358] ;  /* 0x00006b00ff0877ac */ /* 0x000e620008000a00 */
[----:B------:R-:W-:Y:S01]  /*00f0*/  HFMA2 R13, -RZ, RZ, 0, 0 ;  /* 0x00000000ff0d7431 */ /* 0x000fe200000001ff */
[----:B0-----:R-:W-:-:S13]  /*0100*/  ISETP.GE.AND P0, PT, R10, 0x1, PT ;  /* 0x000000010a00780c */ /* 0x001fda0003f06270 */
[----:B-1----:R-:W-:Y:S05]  /*0110*/  @!P0 BRA `(.L_x_0) ;  /* 0x0000000800b88947 */ /* 0x002fea0003800000 */
[----:B------:R-:W0:Y:S01]  /*0120*/  LDC.64 R2, c[0x0][0x390] ;  /* 0x0000e400ff027b82 */ /* 0x000e220000000a00 */
[----:B------:R-:W1:Y:S01]  /*0130*/  LDCU.64 UR6, c[0x0][0x380] ;  /* 0x00007000ff0677ac */ /* 0x000e620008000a00 */
[C---:B------:R-:W-:Y:S01]  /*0140*/  LOP3.LUT R23, R10.reuse, 0xf, RZ, 0xc0, !PT ;  /* 0x0000000f0a177812 */ /* 0x040fe200078ec0ff */
[----:B------:R-:W-:Y:S01]  /*0150*/  IMAD.MOV.U32 R13, RZ, RZ, RZ ;  /* 0x000000ffff0d7224 */ /* 0x000fe200078e00ff */
[----:B------:R-:W-:Y:S01]  /*0160*/  LOP3.LUT R24, R10, 0x7, RZ, 0xc0, !PT ;  /* 0x000000070a187812 */ /* 0x000fe200078ec0ff */
[----:B------:R-:W-:Y:S01]  /*0170*/  UMOV UR4, URZ ;  /* 0x000000ff00047c82 */ /* 0x000fe20008000000 */
[----:B------:R-:W-:Y:S02]  /*0180*/  IADD3 R4, PT, PT, R23, -0x1, RZ ;  /* 0xffffffff17047810 */ /* 0x000fe40007ffe0ff */
[----:B------:R-:W-:Y:S02]  /*0190*/  IADD3 R5, PT, PT, R24, -0x1, RZ ;  /* 0xffffffff18057810 */ /* 0x000fe40007ffe0ff */
[----:B------:R-:W-:-:S02]  /*01a0*/  LOP3.LUT R9, R10, 0x7ffffff0, RZ, 0xc0, !PT ;  /* 0x7ffffff00a097812 */ /* 0x000fc400078ec0ff */
[----:B------:R-:W-:Y:S02]  /*01b0*/  ISETP.GE.U32.AND P0, PT, R4, 0x7, PT ;  /* 0x000000070400780c */ /* 0x000fe40003f06070 */
[----:B------:R-:W-:Y:S02]  /*01c0*/  ISETP.GE.U32.AND P1, PT, R5, 0x3, PT ;  /* 0x000000030500780c */ /* 0x000fe40003f26070 */
[----:B------:R-:W-:Y:S02]  /*01d0*/  LOP3.LUT R10, R10, 0x3, RZ, 0xc0, !PT ;  /* 0x000000030a0a7812 */ /* 0x000fe400078ec0ff */
[----:B------:R-:W-:Y:S01]  /*01e0*/  IADD3 R11, PT, PT, -R9, RZ, RZ ;  /* 0x000000ff090b7210 */ /* 0x000fe20007ffe1ff */
[----:B-1----:R-:W-:-:S04]  /*01f0*/  UIADD3 UR5, UP0, UPT, UR6, 0x20, URZ ;  /* 0x0000002006057890 */ /* 0x002fc8000ff1e0ff */
[----:B------:R-:W-:-:S12]  /*0200*/  UIADD3.X UR6, UPT, UPT, URZ, UR7, URZ, UP0, !UPT ;  /* 0x00000007ff067290 */ /* 0x000fd800087fe4ff */
.L_x_5:
[----:B------:R-:W1:Y:S01]  /*0210*/  LDCU UR10, c[0x0][0x398] ;  /* 0x00007300ff0a77ac */ /* 0x000e620008000800 */
[----:B------:R-:W-:Y:S01]  /*0220*/  IADD3 R5, PT, PT, R7, UR4, RZ ;  /* 0x0000000407057c10 */ /* 0x000fe2000fffe0ff */
[----:B------:R-:W-:Y:S01]  /*0230*/  IMAD.MOV.U32 R15, RZ, RZ, RZ ;  /* 0x000000ffff0f7224 */ /* 0x000fe200078e00ff */
[----:B------:R-:W2:Y:S01]  /*0240*/  LDCU UR7, c[0x0][0x38c] ;  /* 0x00007180ff0777ac */ /* 0x000ea20008000800 */
[----:B------:R-:W-:Y:S02]  /*0250*/  UIADD3 UR4, UPT, UPT, UR4, 0x1, URZ ;  /* 0x0000000104047890 */ /* 0x000fe4000fffe0ff */
[----:B-1----:R-:W-:Y:S02]  /*0260*/  UISETP.GE.U32.AND UP0, UPT, UR10, 0x10, UPT ;  /* 0x000000100a00788c */ /* 0x002fe4000bf06070 */
[----:B------:R-:W-:Y:S01]  /*0270*/  UISETP.NE.AND UP1, UPT, UR4, UR10, UPT ;  /* 0x0000000a0400728c */ /* 0x000fe2000bf25270 */
[----:B--2---:R-:W-:-:S06]  /*0280*/  IMAD R12, R5, UR7, R0 ;  /* 0x00000007050c7c24 */ /* 0x004fcc000f8e0200 */
[----:B------:R-:W-:Y:S05]  /*0290*/  BRA.U !UP0, `(.L_x_1) ;  /* 0x0000000108f87547 */ /* 0x000fea000b800000 */
[----:B------:R-:W-:Y:S02]  /*02a0*/  MOV R6, R12 ;  /* 0x0000000c00067202 */ /* 0x000fe40000000f00 */
[----:B------:R-:W-:-:S07]  /*02b0*/  MOV R8, R11 ;  /* 0x0000000b00087202 */ /* 0x000fce0000000f00 */
.L_x_2:
[----:B------:R-:W-:Y:S01]  /*02c0*/  MOV R4, UR5 ;  /* 0x0000000500047c02 */ /* 0x000fe20008000f00 */
[----:B------:R-:W-:Y:S01]  /*02d0*/  IMAD.U32 R5, RZ, RZ, UR6 ;  /* 0x00000006ff057e24 */ /* 0x000fe2000f8e00ff */
[----:B0-----:R-:W2:Y:S03]  /*02e0*/  LDG.E R19, desc[UR8][R2.64] ;  /* 0x0000000802137981 */ /* 0x001ea6000c1e1900 */
[----:B------:R-:W-:Y:S01]  /*02f0*/  IMAD.WIDE R4, R6, 0x4, R4 ;  /* 0x0000000406047825 */ /* 0x000fe200078e0204 */
[----:B------:R-:W3:Y:S04]  /*0300*/  LDG.E R27, desc[UR8][R2.64+0x4] ;  /* 0x00000408021b7981 */ /* 0x000ee8000c1e1900 */
[----:B------:R-:W2:Y:S04]  /*0310*/  LDG.E R20, desc[UR8][R4.64+-0x20] ;  /* 0xffffe00804147981 */ /* 0x000ea8000c1e1900 */
[----:B------:R-:W3:Y:S04]  /*0320*/  LDG.E R26, desc[UR8][R4.64+-0x1c] ;  /* 0xffffe408041a7981 */ /* 0x000ee8000c1e1900 */
[----:B------:R-:W4:Y:S04]  /*0330*/  LDG.E R17, desc[UR8][R2.64+0x8] ;  /* 0x0000080802117981 */ /* 0x000f28000c1e1900 */
[----:B------:R-:W4:Y:S04]  /*0340*/  LDG.E R18, desc[UR8][R4.64+-0x18] ;  /* 0xffffe80804127981 */ /* 0x000f28000c1e1900 */
[----:B------:R-:W5:Y:S04]  /*0350*/  LDG.E R15, desc[UR8][R2.64+0xc] ;  /* 0x00000c08020f7981 */ /* 0x000f68000c1e1900 */
[----:B------:R-:W5:Y:S04]  /*0360*/  LDG.E R16, desc[UR8][R4.64+-0x14] ;  /* 0xffffec0804107981 */ /* 0x000f68000c1e1900 */
[----:B------:R-:W5:Y:S04]  /*0370*/  LDG.E R14, desc[UR8][R2.64+0x10] ;  /* 0x00001008020e7981 */ /* 0x000f68000c1e1900 */
[----:B------:R-:W5:Y:S04]  /*0380*/  LDG.E R25, desc[UR8][R4.64+-0x10] ;  /* 0xfffff00804197981 */ /* 0x000f68000c1e1900 */
[----:B------:R-:W5:Y:S04]  /*0390*/  LDG.E R21, desc[UR8][R2.64+0x14] ;  /* 0x0000140802157981 */ /* 0x000f68000c1e1900 */
[----:B------:R-:W5:Y:S01]  /*03a0*/  LDG.E R22, desc[UR8][R4.64+-0xc] ;  /* 0xfffff40804167981 */ /* 0x000f62000c1e1900 */
[----:B--2---:R-:W-:-:S03]  /*03b0*/  IMAD R19, R20, R19, R13 ;  /* 0x0000001314137224 */ /* 0x004fc600078e020d */
[----:B------:R-:W2:Y:S01]  /*03c0*/  LDG.E R20, desc[UR8][R4.64+-0x8] ;  /* 0xfffff80804147981 */ /* 0x000ea2000c1e1900 */
[----:B---3--:R-:W-:-:S03]  /*03d0*/  IMAD R26, R26, R27, R19 ;  /* 0x0000001b1a1a7224 */ /* 0x008fc600078e0213 */
[----:B------:R-:W2:Y:S04]  /*03e0*/  LDG.E R19, desc[UR8][R2.64+0x18] ;  /* 0x0000180802137981 */ /* 0x000ea8000c1e1900 */
[----:B------:R-:W3:Y:S01]  /*03f0*/  LDG.E R13, desc[UR8][R4.64+0x4] ;  /* 0x00000408040d7981 */ /* 0x000ee2000c1e1900 */
[----:B----4-:R-:W-:-:S03]  /*0400*/  IMAD R26, R18, R17, R26 ;  /* 0x00000011121a7224 */ /* 0x010fc600078e021a */
[----:B------:R-:W4:Y:S04]  /*0410*/  LDG.E R17, desc[UR8][R2.64+0x1c] ;  /* 0x00001c0802117981 */ /* 0x000f28000c1e1900 */
[----:B------:R-:W4:Y:S01]  /*0420*/  LDG.E R18, desc[UR8][R4.64+-0x4] ;  /* 0xfffffc0804127981 */ /* 0x000f22000c1e1900 */
[----:B-----5:R-:W-:-:S03]  /*0430*/  IMAD R26, R16, R15, R26 ;  /* 0x0000000f101a7224 */ /* 0x020fc600078e021a */
[----:B------:R-:W5:Y:S04]  /*0440*/  LDG.E R16, desc[UR8][R2.64+0x20] ;  /* 0x0000200802107981 */ /* 0x000f68000c1e1900 */
[----:B------:R-:W5:Y:S01]  /*0450*/  LDG.E R15, desc[UR8][R4.64] ;  /* 0x00000008040f7981 */ /* 0x000f62000c1e1900 */
[----:B------:R-:W-:-:S03]  /*0460*/  IMAD R25, R25, R14, R26 ;  /* 0x0000000e19197224 */ /* 0x000fc600078e021a */
[----:B------:R-:W3:Y:S04]  /*0470*/  LDG.E R14, desc[UR8][R2.64+0x24] ;  /* 0x00002408020e7981 */ /* 0x000ee8000c1e1900 */
[----:B------:R0:W3:Y:S01]  /*0480*/  LDG.E R26, desc[UR8][R2.64+0x3c] ;  /* 0x00003c08021a7981 */ /* 0x0000e2000c1e1900 */
[----:B------:R-:W-:-:S03]  /*0490*/  IMAD R25, R22, R21, R25 ;  /* 0x0000001516197224 */ /* 0x000fc600078e0219 */
[----:B------:R-:W3:Y:S04]  /*04a0*/  LDG.E R22, desc[UR8][R2.64+0x28] ;  /* 0x0000280802167981 */ /* 0x000ee8000c1e1900 */
[----:B------:R-:W3:Y:S01]  /*04b0*/  LDG.E R21, desc[UR8][R4.64+0x8] ;  /* 0x0000080804157981 */ /* 0x000ee2000c1e1900 */
[----:B--2---:R-:W-:-:S03]  /*04c0*/  IMAD R25, R20, R19, R25 ;  /* 0x0000001314197224 */ /* 0x004fc600078e0219 */
[----:B------:R-:W2:Y:S04]  /*04d0*/  LDG.E R20, desc[UR8][R2.64+0x2c] ;  /* 0x00002c0802147981 */ /* 0x000ea8000c1e1900 */
[----:B------:R-:W2:Y:S01]  /*04e0*/  LDG.E R19, desc[UR8][R4.64+0xc] ;  /* 0x00000c0804137981 */ /* 0x000ea2000c1e1900 */
[----:B----4-:R-:W-:-:S03]  /*04f0*/  IMAD R25, R18, R17, R25 ;  /* 0x0000001112197224 */ /* 0x010fc600078e0219 */
[----:B------:R-:W4:Y:S04]  /*0500*/  LDG.E R18, desc[UR8][R2.64+0x30] ;  /* 0x0000300802127981 */ /* 0x000f28000c1e1900 */
[----:B------:R-:W4:Y:S01]  /*0510*/  LDG.E R17, desc[UR8][R4.64+0x10] ;  /* 0x0000100804117981 */ /* 0x000f22000c1e1900 */
[----:B-----5:R-:W-:-:S03]  /*0520*/  IMAD R25, R15, R16, R25 ;  /* 0x000000100f197224 */ /* 0x020fc600078e0219 */
[----:B------:R-:W5:Y:S04]  /*0530*/  LDG.E R16, desc[UR8][R2.64+0x34] ;  /* 0x0000340802107981 */ /* 0x000f68000c1e1900 */
[----:B------:R-:W5:Y:S01]  /*0540*/  LDG.E R15, desc[UR8][R4.64+0x14] ;  /* 0x00001408040f7981 */ /* 0x000f62000c1e1900 */
[----:B---3--:R-:W-:-:S03]  /*0550*/  IMAD R27, R13, R14, R25 ;  /* 0x0000000e0d1b7224 */ /* 0x008fc600078e0219 */
[----:B------:R-:W3:Y:S04]  /*0560*/  LDG.E R13, desc[UR8][R2.64+0x38] ;  /* 0x00003808020d7981 */ /* 0x000ee8000c1e1900 */
[----:B------:R-:W3:Y:S04]  /*0570*/  LDG.E R14, desc[UR8][R4.64+0x18] ;  /* 0x00001808040e7981 */ /* 0x000ee8000c1e1900 */
[----:B------:R-:W3:Y:S01]  /*0580*/  LDG.E R25, desc[UR8][R4.64+0x1c] ;  /* 0x00001c0804197981 */ /* 0x000ee2000c1e1900 */
[----:B------:R-:W-:Y:S01]  /*0590*/  IMAD R21, R21, R22, R27 ;  /* 0x0000001615157224 */ /* 0x000fe200078e021b */
[----:B------:R-:W-:-:S04]  /*05a0*/  IADD3 R8, PT, PT, R8, 0x10, RZ ;  /* 0x0000001008087810 */ /* 0x000fc80007ffe0ff */
[----:B------:R-:W-:Y:S02]  /*05b0*/  ISETP.NE.AND P2, PT, R8, RZ, PT ;  /* 0x000000ff0800720c */ /* 0x000fe40003f45270 */
[----:B------:R-:W-:Y:S01]  /*05c0*/  IADD3 R6, PT, PT, R6, 0x10, RZ ;  /* 0x0000001006067810 */ /* 0x000fe20007ffe0ff */
[----:B--2---:R-:W-:-:S04]  /*05d0*/  IMAD R19, R19, R20, R21 ;  /* 0x0000001413137224 */ /* 0x004fc800078e0215 */
[----:B----4-:R-:W-:-:S04]  /*05e0*/  IMAD R17, R17, R18, R19 ;  /* 0x0000001211117224 */ /* 0x010fc800078e0213 */
[----:B-----5:R-:W-:Y:S01]  /*05f0*/  IMAD R15, R15, R16, R17 ;  /* 0x000000100f0f7224 */ /* 0x020fe200078e0211 */
[----:B------:R-:W-:-:S04]  /*0600*/  IADD3 R16, P3, PT, R2, 0x40, RZ ;  /* 0x0000004002107810 */ /* 0x000fc80007f7e0ff */
[----:B------:R-:W-:Y:S01]  /*0610*/  IADD3.X R17, PT, PT, RZ, R3, RZ, P3, !PT ;  /* 0x00000003ff117210 */ /* 0x000fe20001ffe4ff */
[----:B---3--:R-:W-:-:S03]  /*0620*/  IMAD R13, R14, R13, R15 ;  /* 0x0000000d0e0d7224 */ /* 0x008fc600078e020f */
[----:B0-----:R-:W-:Y:S01]  /*0630*/  MOV R3, R17 ;  /* 0x0000001100037202 */ /* 0x001fe20000000f00 */
[----:B------:R-:W-:Y:S02]  /*0640*/  IMAD.MOV.U32 R2, RZ, RZ, R16 ;  /* 0x000000ffff027224 */ /* 0x000fe400078e0010 */
[----:B------:R-:W-:Y:S01]  /*0650*/  IMAD R13, R25, R26, R13 ;  /* 0x0000001a190d7224 */ /* 0x000fe200078e020d */
[----:B------:R-:W-:Y:S06]  /*0660*/  @P2 BRA `(.L_x_2) ;  /* 0xfffffffc00142947 */ /* 0x000fec000383ffff */
[----:B------:R-:W-:-:S07]  /*0670*/  MOV R15, R9 ;  /* 0x00000009000f7202 */ /* 0x000fce0000000f00 */
.L_x_1:
[----:B------:R-:W-:-:S13]  /*0680*/  ISETP.NE.AND P2, PT, R23, RZ, PT ;  /* 0x000000ff1700720c */ /* 0x000fda0003f45270 */
[----:B------:R-:W-:Y:S05]  /*0690*/  @!P2 BRA `(.L_x_3) ;  /* 0x000000040054a947 */ /* 0x000fea0003800000 */
[----:B------:R-:W-:Y:S01]  /*06a0*/  ISETP.NE.AND P2, PT, R24, RZ, PT ;  /* 0x000000ff1800720c */ /* 0x000fe20003f45270 */
[----:B------:R-:W-:-:S12]  /*06b0*/  @!P0 BRA `(.L_x_4) ;  /* 0x0000000000808947 */ /* 0x000fd80003800000 */
[----:B------:R-:W1:Y:S01]  /*06c0*/  LDC.64 R4, c[0x0][0x380] ;  /* 0x0000e000ff047b82 */ /* 0x000e620000000a00 */
[----:B------:R-:W-:Y:S01]  /*06d0*/  IADD3 R17, PT, PT, R12, R15, RZ ;  /* 0x0000000f0c117210 */ /* 0x000fe20007ffe0ff */
[----:B0-----:R-:W2:Y:S04]  /*06e0*/  LDG.E R20, desc[UR8][R2.64] ;  /* 0x0000000802147981 */ /* 0x001ea8000c1e1900 */
[----:B------:R-:W3:Y:S04]  /*06f0*/  LDG.E R6, desc[UR8][R2.64+0x4] ;  /* 0x0000040802067981 */ /* 0x000ee8000c1e1900 */
[----:B------:R-:W4:Y:S04]  /*0700*/  LDG.E R8, desc[UR8][R2.64+0x8] ;  /* 0x0000080802087981 */ /* 0x000f28000c1e1900 */
[----:B------:R-:W5:Y:S04]  /*0710*/  LDG.E R14, desc[UR8][R2.64+0xc] ;  /* 0x00000c08020e7981 */ /* 0x000f68000c1e1900 */
[----:B------:R-:W5:Y:S04]  /*0720*/  LDG.E R16, desc[UR8][R2.64+0x10] ;  /* 0x0000100802107981 */ /* 0x000f68000c1e1900 */
[----:B------:R-:W5:Y:S01]  /*0730*/  LDG.E R27, desc[UR8][R2.64+0x14] ;  /* 0x00001408021b7981 */ /* 0x000f62000c1e1900 */
[----:B-1----:R-:W-:-:S03]  /*0740*/  IMAD.WIDE R4, R17, 0x4, R4 ;  /* 0x0000000411047825 */ /* 0x002fc600078e0204 */
[----:B------:R-:W5:Y:S04]  /*0750*/  LDG.E R29, desc[UR8][R2.64+0x1c] ;  /* 0x00001c08021d7981 */ /* 0x000f68000c1e1900 */
[----:B------:R-:W2:Y:S04]  /*0760*/  LDG.E R18, desc[UR8][R4.64] ;  /* 0x0000000804127981 */ /* 0x000ea8000c1e1900 */
[----:B------:R-:W3:Y:S04]  /*0770*/  LDG.E R17, desc[UR8][R4.64+0x4] ;  /* 0x0000040804117981 */ /* 0x000ee8000c1e1900 */
[----:B------:R-:W4:Y:S04]  /*0780*/  LDG.E R19, desc[UR8][R4.64+0x8] ;  /* 0x0000080804137981 */ /* 0x000f28000c1e1900 */
[----:B------:R-:W5:Y:S04]  /*0790*/  LDG.E R21, desc[UR8][R4.64+0xc] ;  /* 0x00000c0804157981 */ /* 0x000f68000c1e1900 */
[----:B------:R-:W5:Y:S04]  /*07a0*/  LDG.E R25, desc[UR8][R4.64+0x10] ;  /* 0x0000100804197981 */ /* 0x000f68000c1e1900 */
[----:B------:R-:W5:Y:S01]  /*07b0*/  LDG.E R22, desc[UR8][R4.64+0x1c] ;  /* 0x00001c0804167981 */ /* 0x000f62000c1e1900 */
[----:B--2---:R-:W-:-:S03]  /*07c0*/  IMAD R26, R18, R20, R13 ;  /* 0x00000014121a7224 */ /* 0x004fc600078e020d */
[----:B------:R-:W2:Y:S04]  /*07d0*/  LDG.E R18, desc[UR8][R4.64+0x14] ;  /* 0x0000140804127981 */ /* 0x000ea8000c1e1900 */
[----:B------:R-:W2:Y:S04]  /*07e0*/  LDG.E R13, desc[UR8][R4.64+0x18] ;  /* 0x00001808040d7981 */ /* 0x000ea8000c1e1900 */
[----:B------:R0:W2:Y:S01]  /*07f0*/  LDG.E R20, desc[UR8][R2.64+0x18] ;  /* 0x0000180802147981 */ /* 0x0000a2000c1e1900 */
[----:B---3--:R-:W-:-:S04]  /*0800*/  IMAD R6, R17, R6, R26 ;  /* 0x0000000611067224 */ /* 0x008fc800078e021a */
[----:B----4-:R-:W-:-:S04]  /*0810*/  IMAD R6, R19, R8, R6 ;  /* 0x0000000813067224 */ /* 0x010fc800078e0206 */
[----:B-----5:R-:W-:Y:S01]  /*0820*/  IMAD R6, R21, R14, R6 ;  /* 0x0000000e15067224 */ /* 0x020fe200078e0206 */
[----:B------:R-:W-:-:S03]  /*0830*/  IADD3 R8, P3, PT, R2, 0x20, RZ ;  /* 0x0000002002087810 */ /* 0x000fc60007f7e0ff */
[----:B------:R-:W-:Y:S02]  /*0840*/  IMAD R6, R25, R16, R6 ;  /* 0x0000001019067224 */ /* 0x000fe400078e0206 */
[----:B------:R-:W-:Y:S01]  /*0850*/  IMAD.X R17, RZ, RZ, R3, P3 ;  /* 0x000000ffff117224 */ /* 0x000fe200018e0603 */
[----:B------:R-:W-:Y:S02]  /*0860*/  IADD3 R15, PT, PT, R15, 0x8, RZ ;  /* 0x000000080f0f7810 */ /* 0x000fe40007ffe0ff */
[----:B0-----:R-:W-:Y:S02]  /*0870*/  MOV R2, R8 ;  /* 0x0000000800027202 */ /* 0x001fe40000000f00 */
[----:B------:R-:W-:Y:S01]  /*0880*/  MOV R3, R17 ;  /* 0x0000001100037202 */ /* 0x000fe20000000f00 */
[----:B--2---:R-:W-:-:S04]  /*0890*/  IMAD R6, R18, R27, R6 ;  /* 0x0000001b12067224 */ /* 0x004fc800078e0206 */
[----:B------:R-:W-:-:S04]  /*08a0*/  IMAD R13, R13, R20, R6 ;  /* 0x000000140d0d7224 */ /* 0x000fc800078e0206 */
[----:B------:R-:W-:-:S07]  /*08b0*/  IMAD R13, R22, R29, R13 ;  /* 0x0000001d160d7224 */ /* 0x000fce00078e020d */
.L_x_4:
[----:B------:R-:W-:Y:S05]  /*08c0*/  @!P2 BRA `(.L_x_3) ;  /* 0x0000000000c8a947 */ /* 0x000fea0003800000 */
[----:B------:R-:W1:Y:S01]  /*08d0*/  @P1 LDC.64 R16, c[0x0][0x380] ;  /* 0x0000e000ff101b82 */ /* 0x000e620000000a00 */
[----:B------:R-:W-:Y:S01]  /*08e0*/  @P1 IMAD.IADD R5, R12, 0x1, R15 ;  /* 0x000000010c051824 */ /* 0x000fe200078e020f */
[----:B0-----:R-:W2:Y:S04]  /*08f0*/  @P1 LDG.E R8, desc[UR8][R2.64+0x4] ;  /* 0x0000040802081981 */ /* 0x001ea8000c1e1900 */
[----:B------:R-:W3:Y:S04]  /*0900*/  @P1 LDG.E R14, desc[UR8][R2.64+0x8] ;  /* 0x00000808020e1981 */ /* 0x000ee8000c1e1900 */
[----:B------:R0:W4:Y:S01]  /*0910*/  @P1 LDG.E R18, desc[UR8][R2.64+0xc] ;  /* 0x00000c0802121981 */ /* 0x000122000c1e1900 */
[----:B-1----:R-:W-:-:S03]  /*0920*/  @P1 IMAD.WIDE R16, R5, 0x4, R16 ;  /* 0x0000000405101825 */ /* 0x002fc600078e0210 */
[----:B------:R-:W5:Y:S04]  /*0930*/  @P1 LDG.E R5, desc[UR8][R2.64] ;  /* 0x0000000802051981 */ /* 0x000f68000c1e1900 */
[----:B------:R-:W5:Y:S04]  /*0940*/  @P1 LDG.E R4, desc[UR8][R16.64] ;  /* 0x0000000810041981 */ /* 0x000f68000c1e1900 */
[----:B------:R-:W2:Y:S04]  /*0950*/  @P1 LDG.E R6, desc[UR8][R16.64+0x4] ;  /* 0x0000040810061981 */ /* 0x000ea8000c1e1900 */
[----:B------:R-:W3:Y:S04]  /*0960*/  @P1 LDG.E R19, desc[UR8][R16.64+0x8] ;  /* 0x0000080810131981 */ /* 0x000ee8000c1e1900 */
[----:B------:R-:W4:Y:S01]  /*0970*/  @P1 LDG.E R21, desc[UR8][R16.64+0xc] ;  /* 0x00000c0810151981 */ /* 0x000f22000c1e1900 */
[----:B------:R-:W-:Y:S01]  /*0980*/  ISETP.NE.AND P2, PT, R10, RZ, PT ;  /* 0x000000ff0a00720c */ /* 0x000fe20003f45270 */
[----:B------:R-:W-:-:S02]  /*0990*/  @P1 VIADD R15, R15, 0x4 ;  /* 0x000000040f0f1836 */ /* 0x000fc40000000000 */
[----:B-----5:R-:W-:Y:S01]  /*09a0*/  @P1 IMAD R5, R4, R5, R13 ;  /* 0x0000000504051224 */ /* 0x020fe200078e020d */
[----:B------:R-:W-:Y:S02]  /*09b0*/  MOV R4, R2 ;  /* 0x0000000200047202 */ /* 0x000fe40000000f00 */
[----:B------:R-:W-:Y:S01]  /*09c0*/  @P1 IADD3 R4, P3, PT, R2, 0x10, RZ ;  /* 0x0000001002041810 */ /* 0x000fe20007f7e0ff */
[----:B--2---:R-:W-:Y:S01]  /*09d0*/  @P1 IMAD R6, R6, R8, R5 ;  /* 0x0000000806061224 */ /* 0x004fe200078e0205 */
[-C--:B------:R-:W-:Y:S02]  /*09e0*/  MOV R5, R3.reuse ;  /* 0x0000000300057202 */ /* 0x080fe40000000f00 */
[----:B------:R-:W-:Y:S01]  /*09f0*/  @P1 IADD3.X R5, PT, PT, RZ, R3, RZ, P3, !PT ;  /* 0x00000003ff051210 */ /* 0x000fe20001ffe4ff */
[----:B---3--:R-:W-:Y:S01]  /*0a00*/  @P1 IMAD R6, R19, R14, R6 ;  /* 0x0000000e13061224 */ /* 0x008fe200078e0206 */
[----:B0-----:R-:W-:Y:S02]  /*0a10*/  @P1 MOV R2, R4 ;  /* 0x0000000400021202 */ /* 0x001fe40000000f00 */
[----:B------:R-:W-:Y:S01]  /*0a20*/  @P1 MOV R3, R5 ;  /* 0x0000000500031202 */ /* 0x000fe20000000f00 */
[----:B----4-:R-:W-:Y:S01]  /*0a30*/  @P1 IMAD R13, R21, R18, R6 ;  /* 0x00000012150d1224 */ /* 0x010fe200078e0206 */
[----:B------:R-:W-:Y:S06]  /*0a40*/  @!P2 BRA `(.L_x_3) ;  /* 0x000000000068a947 */ /* 0x000fec0003800000 */
[----:B------:R-:W0:Y:S01]  /*0a50*/  LDC.64 R2, c[0x0][0x380] ;  /* 0x0000e000ff027b82 */ /* 0x000e220000000a00 */
[----:B------:R-:W-:-:S05]  /*0a60*/  IADD3 R15, PT, PT, R12, R15, RZ ;  /* 0x0000000f0c0f7210 */ /* 0x000fca0007ffe0ff */
[----:B0-----:R-:W-:Y:S02]  /*0a70*/  IMAD.WIDE R14, R15, 0x4, R2 ;  /* 0x000000040f0e7825 */ /* 0x001fe400078e0202 */
[----:B------:R-:W2:Y:S04]  /*0a80*/  LDG.E R3, desc[UR8][R4.64] ;  /* 0x0000000804037981 */ /* 0x000ea8000c1e1900 */
[----:B------:R-:W2:Y:S01]  /*0a90*/  LDG.E R2, desc[UR8][R14.64] ;  /* 0x000000080e027981 */ /* 0x000ea2000c1e1900 */
[----:B------:R-:W-:Y:S02]  /*0aa0*/  ISETP.NE.AND P2, PT, R10, 0x1, PT ;  /* 0x000000010a00780c */ /* 0x000fe40003f45270 */
[----:B------:R-:W-:-:S05]  /*0ab0*/  IADD3 R6, P3, PT, R4, 0x4, RZ ;  /* 0x0000000404067810 */ /* 0x000fca0007f7e0ff */
[----:B------:R-:W-:Y:S02]  /*0ac0*/  IMAD.X R17, RZ, RZ, R5, P3 ;  /* 0x000000ffff117224 */ /* 0x000fe400018e0605 */
[----:B--2---:R-:W-:Y:S01]  /*0ad0*/  IMAD R13, R2, R3, R13 ;  /* 0x00000003020d7224 */ /* 0x004fe200078e020d */
[----:B------:R-:W-:Y:S02]  /*0ae0*/  MOV R2, R6 ;  /* 0x0000000600027202 */ /* 0x000fe40000000f00 */
[----:B------:R-:W-:Y:S01]  /*0af0*/  MOV R3, R17 ;  /* 0x0000001100037202 */ /* 0x000fe20000000f00 */
[----:B------:R-:W-:Y:S06]  /*0b00*/  @!P2 BRA `(.L_x_3) ;  /* 0x000000000038a947 */ /* 0x000fec0003800000 */
[----:B------:R-:W-:Y:S01]  /*0b10*/  ISETP.NE.AND P2, PT, R10, 0x2, PT ;  /* 0x000000020a00780c */ /* 0x000fe20003f45270 */
[----:B------:R-:W2:Y:S04]  /*0b20*/  LDG.E R2, desc[UR8][R14.64+0x4] ;  /* 0x000004080e027981 */ /* 0x000ea8000c1e1900 */
[----:B------:R-:W2:Y:S08]  /*0b30*/  LDG.E R3, desc[UR8][R4.64+0x4] ;  /* 0x0000040804037981 */ /* 0x000eb0000c1e1900 */
[----:B------:R-:W3:Y:S04]  /*0b40*/  @P2 LDG.E R6, desc[UR8][R14.64+0x8] ;  /* 0x000008080e062981 */ /* 0x000ee8000c1e1900 */
[----:B------:R-:W3:Y:S01]  /*0b50*/  @P2 LDG.E R8, desc[UR8][R4.64+0x8] ;  /* 0x0000080804082981 */ /* 0x000ee2000c1e1900 */
[----:B------:R-:W-:-:S02]  /*0b60*/  @P2 IADD3 R12, P4, PT, R4, 0xc, RZ ;  /* 0x0000000c040c2810 */ /* 0x000fc40007f9e0ff */
[----:B------:R-:W-:-:S03]  /*0b70*/  IADD3 R16, P3, PT, R4, 0x8, RZ ;  /* 0x0000000804107810 */ /* 0x000fc60007f7e0ff */
[----:B------:R-:W-:Y:S02]  /*0b80*/  @P2 IMAD.X R17, RZ, RZ, R5, P4 ;  /* 0x000000ffff112224 */ /* 0x000fe400020e0605 */
[----:B--2---:R-:W-:Y:S01]  /*0b90*/  IMAD R13, R2, R3, R13 ;  /* 0x00000003020d7224 */ /* 0x004fe200078e020d */
[----:B------:R-:W-:Y:S02]  /*0ba0*/  IADD3.X R3, PT, PT, RZ, R5, RZ, P3, !PT ;  /* 0x00000005ff037210 */ /* 0x000fe40001ffe4ff */
[----:B------:R-:W-:Y:S02]  /*0bb0*/  MOV R2, R16 ;  /* 0x0000001000027202 */ /* 0x000fe40000000f00 */
[----:B------:R-:W-:Y:S02]  /*0bc0*/  @P2 MOV R2, R12 ;  /* 0x0000000c00022202 */ /* 0x000fe40000000f00 */
[----:B------:R-:W-:Y:S01]  /*0bd0*/  @P2 MOV R3, R17 ;  /* 0x0000001100032202 */ /* 0x000fe20000000f00 */
[----:B---3--:R-:W-:-:S07]  /*0be0*/  @P2 IMAD R13, R6, R8, R13 ;  /* 0x00000008060d2224 */ /* 0x008fce00078e020d */
.L_x_3:
[----:B------:R-:W-:Y:S05]  /*0bf0*/  BRA.U UP1, `(.L_x_5) ;  /* 0xfffffff501847547 */ /* 0x000fea000b83ffff */
.L_x_0:
[----:B0-----:R-:W0:Y:S01]  /*0c00*/  LDC.64 R2, c[0x0][0x3a0] ;  /* 0x0000e800ff027b82 */ /* 0x001e220000000a00 */
[----:B------:R-:W1:Y:S02]  /*0c10*/  LDCU UR4, c[0x0][0x3ac] ;  /* 0x00007580ff0477ac */ /* 0x000e640008000800 */
[----:B-1----:R-:W-:-:S04]  /*0c20*/  IMAD R7, R7, UR4, R0 ;  /* 0x0000000407077c24 */ /* 0x002fc8000f8e0200 */
[----:B0-----:R-:W-:-:S05]  /*0c30*/  IMAD.WIDE R2, R7, 0x4, R2 ;  /* 0x0000000407027825 */ /* 0x001fca00078e0202 */
[----:B------:R-:W-:Y:S01]  /*0c40*/  STG.E desc[UR8][R2.64], R13 ;  /* 0x0000000d02007986 */ /* 0x000fe2000c101908 */
[----:B------:R-:W-:Y:S05]  /*0c50*/  EXIT ;  /* 0x000000000000794d */ /* 0x000fea0003800000 */
.L_x_6:
[----:B------:R-:W-:-:S00]  /*0c60*/  BRA `(.L_x_6) ;  /* 0xfffffffc00fc7947 */ /* 0x000fc0000383ffff */
[----:B------:R-:W-:-:S00]  /*0c70*/  NOP ;  /* 0x0000000000007918 */ /* 0x000fc00000000000 */
        /* <DEDUP_REMOVED lines=8> */
.L_x_7:


//--------------------- .nv.shared.reserved.0     --------------------------
	.section	.nv.shared.reserved.0,"aw",@nobits
	.weak		__nv_reservedSMEM_offset_0_alias
	.size		__nv_reservedSMEM_offset_0_alias, 0, 64
	.other		__nv_reservedSMEM_offset_0_alias,@"STO_CUDA_RESERVED_SHARED STV_DEFAULT"
__nv_reservedSMEM_offset_0_alias:
	.zero		0
	.zero		64


//--------------------- .nv.constant0._Z8mykernelPiiiS_iS_ii --------------------------
	.section	.nv.constant0._Z8mykernelPiiiS_iS_ii,"a",@progbits
	.sectionflags	@""
	.align	4
.nv.constant0._Z8mykernelPiiiS_iS_ii:
	.zero		944


//--------------------- SYMBOLS --------------------------

	.type		.nv.reservedSmem.offset0,@object
	.size		.nv.reservedSmem.offset0,0x4
